	.headerflags	@"EF_CUDA_TEXMODE_UNIFIED EF_CUDA_64BIT_ADDRESS EF_CUDA_ACCELERATORS EF_CUDA_SM90 EF_CUDA_VIRTUAL_SM(EF_CUDA_SM90)"
	.elftype	@"ET_EXEC"


//--------------------- .nv.info                  --------------------------
	.section	.nv.info,"",@"SHT_CUDA_INFO"
	.align	4


	//----- nvinfo : EIATTR_REGCOUNT
	.align		4
        /*0000*/ 	.byte	0x04, 0x2f
        /*0002*/ 	.short	(.L_1 - .L_0)
	.align		4
.L_0:
        /*0004*/ 	.word	index@(triton_poi_fused_cat_123)
        /*0008*/ 	.word	0x0000001e


	//----- nvinfo : EIATTR_MIN_STACK_SIZE
	.align		4
.L_1:
        /*000c*/ 	.byte	0x04, 0x12
        /*000e*/ 	.short	(.L_3 - .L_2)
	.align		4
.L_2:
        /*0010*/ 	.word	index@(triton_poi_fused_cat_123)
        /*0014*/ 	.word	0x00000000


	//----- nvinfo : EIATTR_FRAME_SIZE
	.align		4
.L_3:
        /*0018*/ 	.byte	0x04, 0x11
        /*001a*/ 	.short	(.L_5 - .L_4)
	.align		4
.L_4:
        /*001c*/ 	.word	index@(triton_poi_fused_cat_123)
        /*0020*/ 	.word	0x00000000


	//----- nvinfo : EIATTR_MIN_STACK_SIZE
	.align		4
.L_5:
        /*0024*/ 	.byte	0x04, 0x12
        /*0026*/ 	.short	(.L_7 - .L_6)
	.align		4
.L_6:
        /*0028*/ 	.word	index@(triton_poi_fused_cat_123)
        /*002c*/ 	.word	0x00000000
.L_7:


//--------------------- .nv.info.triton_poi_fused_cat_123 --------------------------
	.section	.nv.info.triton_poi_fused_cat_123,"",@"SHT_CUDA_INFO"
	.sectionflags	@""
	.align	4


	//----- nvinfo : EIATTR_CUDA_API_VERSION
	.align		4
        /*0000*/ 	.byte	0x04, 0x37
        /*0002*/ 	.short	(.L_9 - .L_8)
.L_8:
        /*0004*/ 	.word	0x0000007c


	//----- nvinfo : EIATTR_KPARAM_INFO
	.align		4
.L_9:
        /*0008*/ 	.byte	0x04, 0x17
        /*000a*/ 	.short	(.L_11 - .L_10)
.L_10:
        /*000c*/ 	.word	0x00000000
        /*0010*/ 	.short	0x0009
        /*0012*/ 	.short	0x0048
        /*0014*/ 	.byte	0x00, 0xf0, 0x11, 0x00


	//----- nvinfo : EIATTR_KPARAM_INFO
	.align		4
.L_11:
        /*0018*/ 	.byte	0x04, 0x17
        /*001a*/ 	.short	(.L_13 - .L_12)
.L_12:
        /*001c*/ 	.word	0x00000000
        /*0020*/ 	.short	0x0008
        /*0022*/ 	.short	0x0040
        /*0024*/ 	.byte	0x00, 0xf4, 0x21, 0x00


	//----- nvinfo : EIATTR_KPARAM_INFO
	.align		4
.L_13:
        /*0028*/ 	.byte	0x04, 0x17
        /*002a*/ 	.short	(.L_15 - .L_14)
.L_14:
        /*002c*/ 	.word	0x00000000
        /*0030*/ 	.short	0x0007
        /*0032*/ 	.short	0x0038
        /*0034*/ 	.byte	0x00, 0xf4, 0x21, 0x00


	//----- nvinfo : EIATTR_KPARAM_INFO
	.align		4
.L_15:
        /*0038*/ 	.byte	0x04, 0x17
        /*003a*/ 	.short	(.L_17 - .L_16)
.L_16:
        /*003c*/ 	.word	0x00000000
        /*0040*/ 	.short	0x0006
        /*0042*/ 	.short	0x0030
        /*0044*/ 	.byte	0x00, 0xf4, 0x21, 0x00


	//----- nvinfo : EIATTR_KPARAM_INFO
	.align		4
.L_17:
        /*0048*/ 	.byte	0x04, 0x17
        /*004a*/ 	.short	(.L_19 - .L_18)
.L_18:
        /*004c*/ 	.word	0x00000000
        /*0050*/ 	.short	0x0005
        /*0052*/ 	.short	0x0028
        /*0054*/ 	.byte	0x00, 0xf4, 0x21, 0x00


	//----- nvinfo : EIATTR_KPARAM_INFO
	.align		4
.L_19:
        /*0058*/ 	.byte	0x04, 0x17
        /*005a*/ 	.short	(.L_21 - .L_20)
.L_20:
        /*005c*/ 	.word	0x00000000
        /*0060*/ 	.short	0x0004
        /*0062*/ 	.short	0x0020
        /*0064*/ 	.byte	0x00, 0xf4, 0x21, 0x00


	//----- nvinfo : EIATTR_KPARAM_INFO
	.align		4
.L_21:
        /*0068*/ 	.byte	0x04, 0x17
        /*006a*/ 	.short	(.L_23 - .L_22)
.L_22:
        /*006c*/ 	.word	0x00000000
        /*0070*/ 	.short	0x0003
        /*0072*/ 	.short	0x0018
        /*0074*/ 	.byte	0x00, 0xf4, 0x21, 0x00


	//----- nvinfo : EIATTR_KPARAM_INFO
	.align		4
.L_23:
        /*0078*/ 	.byte	0x04, 0x17
        /*007a*/ 	.short	(.L_25 - .L_24)
.L_24:
        /*007c*/ 	.word	0x00000000
        /*0080*/ 	.short	0x0002
        /*0082*/ 	.short	0x0010
        /*0084*/ 	.byte	0x00, 0xf4, 0x21, 0x00


	//----- nvinfo : EIATTR_KPARAM_INFO
	.align		4
.L_25:
        /*0088*/ 	.byte	0x04, 0x17
        /*008a*/ 	.short	(.L_27 - .L_26)
.L_26:
        /*008c*/ 	.word	0x00000000
        /*0090*/ 	.short	0x0001
        /*0092*/ 	.short	0x0008
        /*0094*/ 	.byte	0x00, 0xf4, 0x21, 0x00


	//----- nvinfo : EIATTR_KPARAM_INFO
	.align		4
.L_27:
        /*0098*/ 	.byte	0x04, 0x17
        /*009a*/ 	.short	(.L_29 - .L_28)
.L_28:
        /*009c*/ 	.word	0x00000000
        /*00a0*/ 	.short	0x0000
        /*00a2*/ 	.short	0x0000
        /*00a4*/ 	.byte	0x00, 0xf4, 0x21, 0x00


	//----- nvinfo : EIATTR_SPARSE_MMA_MASK
	.align		4
.L_29:
        /*00a8*/ 	.byte	0x03, 0x50
        /*00aa*/ 	.short	0x0000


	//----- nvinfo : EIATTR_MAXREG_COUNT
	.align		4
        /*00ac*/ 	.byte	0x03, 0x1b
        /*00ae*/ 	.short	0x00ff


	//----- nvinfo : EIATTR_EXIT_INSTR_OFFSETS
	.align		4
        /*00b0*/ 	.byte	0x04, 0x1c
        /*00b2*/ 	.short	(.L_31 - .L_30)


	//   ....[0]....
.L_30:
        /*00b4*/ 	.word	0x00000950


	//----- nvinfo : EIATTR_REQNTID
	.align		4
.L_31:
        /*00b8*/ 	.byte	0x04, 0x10
        /*00ba*/ 	.short	(.L_33 - .L_32)
.L_32:
        /*00bc*/ 	.word	0x00000100
        /*00c0*/ 	.word	0x00000001
        /*00c4*/ 	.word	0x00000001


	//----- nvinfo : EIATTR_CBANK_PARAM_SIZE
	.align		4
.L_33:
        /*00c8*/ 	.byte	0x03, 0x19
        /*00ca*/ 	.short	0x004c


	//----- nvinfo : EIATTR_PARAM_CBANK
	.align		4
        /*00cc*/ 	.byte	0x04, 0x0a
        /*00ce*/ 	.short	(.L_35 - .L_34)
	.align		4
.L_34:
        /*00d0*/ 	.word	index@(.nv.constant0.triton_poi_fused_cat_123)
        /*00d4*/ 	.short	0x0210
        /*00d6*/ 	.short	0x004c


	//----- nvinfo : EIATTR_SW_WAR
	.align		4
.L_35:
        /*00d8*/ 	.byte	0x04, 0x36
        /*00da*/ 	.short	(.L_37 - .L_36)
.L_36:
        /*00dc*/ 	.word	0x00000008
.L_37:


//--------------------- .nv.callgraph             --------------------------
	.section	.nv.callgraph,"",@"SHT_CUDA_CALLGRAPH"
	.align	4
	.sectionentsize	8
	.align		4
        /*0000*/ 	.word	0x00000000
	.align		4
        /*0004*/ 	.word	0xffffffff
	.align		4
        /*0008*/ 	.word	0x00000000
	.align		4
        /*000c*/ 	.word	0xfffffffe
	.align		4
        /*0010*/ 	.word	0x00000000
	.align		4
        /*0014*/ 	.word	0xfffffffd
	.align		4
        /*0018*/ 	.word	0x00000000
	.align		4
        /*001c*/ 	.word	0xfffffffc


//--------------------- .text.triton_poi_fused_cat_123 --------------------------
	.section	.text.triton_poi_fused_cat_123,"ax",@progbits
	.align	128
        .global         triton_poi_fused_cat_123
        .type           triton_poi_fused_cat_123,@function
        .size           triton_poi_fused_cat_123,(.L_x_1 - triton_poi_fused_cat_123)
        .other          triton_poi_fused_cat_123,@"STO_CUDA_ENTRY STV_DEFAULT"
triton_poi_fused_cat_123:
.text.triton_poi_fused_cat_123:
[----:B------:R-:W-:Y:S01]  /*0000*/  LDC R1, c[0x0][0x28] ;  /* 0x00000a00ff017b82 */ /* 0x000fe20000000800 */
[----:B------:R-:W1:Y:S07]  /*0010*/  S2R R0, SR_TID.X ;  /* 0x0000000000007919 */ /* 0x000e6e0000002100 */
[----:B------:R-:W2:Y:S01]  /*0020*/  LDC.64 R4, c[0x0][0x218] ;  /* 0x00008600ff047b82 */ /* 0x000ea20000000a00 */
[----:B------:R-:W-:Y:S01]  /*0030*/  CS2R R14, SRZ ;  /* 0x00000000000e7805 */ /* 0x000fe2000001ff00 */
[----:B------:R-:W-:Y:S01]  /*0040*/  ULDC.64 UR4, c[0x0][0x208] ;  /* 0x0000820000047ab9 */ /* 0x000fe20000000a00 */
[----:B------:R-:W3:Y:S05]  /*0050*/  S2R R3, SR_CTAID.X ;  /* 0x0000000000037919 */ /* 0x000eea0000002500 */
[----:B------:R-:W4:Y:S08]  /*0060*/  LDC.64 R8, c[0x0][0x220] ;  /* 0x00008800ff087b82 */ /* 0x000f300000000a00 */
[----:B------:R-:W5:Y:S01]  /*0070*/  LDC.64 R16, c[0x0][0x230] ;  /* 0x00008c00ff107b82 */ /* 0x000f620000000a00 */
[----:B------:R-:W-:Y:S01]  /*0080*/  CS2R R10, SRZ ;  /* 0x00000000000a7805 */ /* 0x000fe2000001ff00 */
[----:B------:R-:W-:Y:S01]  /*0090*/  ULDC.64 UR6, c[0x0][0x228] ;  /* 0x00008a0000067ab9 */ /* 0x000fe20000000a00 */
[----:B-1----:R-:W-:-:S05]  /*00a0*/  IMAD.SHL.U32 R0, R0, 0x2, RZ ;  /* 0x0000000200007824 */ /* 0x002fca00078e00ff */
[----:B------:R-:W-:-:S05]  /*00b0*/  LOP3.LUT R0, R0, 0x1fe, RZ, 0xc0, !PT ;  /* 0x000001fe00007812 */ /* 0x000fca00078ec0ff */
[----:B---3--:R-:W-:-:S05]  /*00c0*/  IMAD R2, R3, 0x200, R0 ;  /* 0x0000020003027824 */ /* 0x008fca00078e0200 */
[----:B------:R-:W-:-:S04]  /*00d0*/  SHF.R.S32.HI R19, RZ, 0x1f, R2 ;  /* 0x0000001fff137819 */ /* 0x000fc80000011402 */
[CC--:B------:R-:W-:Y:S02]  /*00e0*/  LEA.HI R0, R19.reuse, R2.reuse, RZ, 0xa ;  /* 0x0000000213007211 */ /* 0x0c0fe400078f50ff */
[----:B------:R-:W-:Y:S02]  /*00f0*/  LEA.HI R7, R19, R2, RZ, 0x5 ;  /* 0x0000000213077211 */ /* 0x000fe400078f28ff */
[----:B------:R-:W-:Y:S02]  /*0100*/  SHF.R.S32.HI R13, RZ, 0xa, R0 ;  /* 0x0000000aff0d7819 */ /* 0x000fe40000011400 */
[----:B------:R-:W-:Y:S02]  /*0110*/  SHF.R.S32.HI R12, RZ, 0x5, R7 ;  /* 0x00000005ff0c7819 */ /* 0x000fe40000011407 */
[----:B------:R-:W-:-:S04]  /*0120*/  LEA.HI R3, R13, R13, RZ, 0x5 ;  /* 0x0000000d0d037211 */ /* 0x000fc800078f28ff */
[----:B------:R-:W-:Y:S02]  /*0130*/  LOP3.LUT R6, R3, 0xffffffe0, RZ, 0xc0, !PT ;  /* 0xffffffe003067812 */ /* 0x000fe400078ec0ff */
[----:B------:R-:W-:-:S03]  /*0140*/  LEA.HI R3, R12, R12, RZ, 0x5 ;  /* 0x0000000c0c037211 */ /* 0x000fc600078f28ff */
[----:B------:R-:W-:Y:S01]  /*0150*/  IMAD.IADD R13, R13, 0x1, -R6 ;  /* 0x000000010d0d7824 */ /* 0x000fe200078e0a06 */
[----:B------:R-:W-:-:S04]  /*0160*/  LOP3.LUT R3, R3, 0xffffffe0, RZ, 0xc0, !PT ;  /* 0xffffffe003037812 */ /* 0x000fc800078ec0ff */
[----:B------:R-:W-:Y:S01]  /*0170*/  ISETP.GE.AND P0, PT, R13, 0x10, PT ;  /* 0x000000100d00780c */ /* 0x000fe20003f06270 */
[----:B------:R-:W-:Y:S01]  /*0180*/  IMAD.IADD R12, R12, 0x1, -R3 ;  /* 0x000000010c0c7824 */ /* 0x000fe200078e0a03 */
[----:B------:R-:W-:-:S03]  /*0190*/  LOP3.LUT R3, R7, 0xffffffe0, RZ, 0xc0, !PT ;  /* 0xffffffe007037812 */ /* 0x000fc600078ec0ff */
[----:B--2---:R-:W-:Y:S01]  /*01a0*/  IMAD.WIDE R20, R12, 0x8, R4 ;  /* 0x000000080c147825 */ /* 0x004fe200078e0204 */
[----:B------:R-:W-:-:S03]  /*01b0*/  CS2R R4, SRZ ;  /* 0x0000000000047805 */ /* 0x000fc6000001ff00 */
[----:B------:R-:W-:-:S04]  /*01c0*/  IMAD.IADD R3, R2, 0x1, -R3 ;  /* 0x0000000102037824 */ /* 0x000fc800078e0a03 */
[----:B------:R-:W2:Y:S01]  /*01d0*/  @!P0 LDG.E.EL.64 R14, desc[UR4][R20.64] ;  /* 0x00000004140e8981 */ /* 0x000ea2000c2e1b00 */
[----:B------:R-:W-:Y:S01]  /*01e0*/  CS2R R6, SRZ ;  /* 0x0000000000067805 */ /* 0x000fe2000001ff00 */
[----:B----4-:R-:W-:Y:S01]  /*01f0*/  IMAD.WIDE R22, R3, 0x8, R8 ;  /* 0x0000000803167825 */ /* 0x010fe200078e0208 */
[----:B------:R-:W-:-:S04]  /*0200*/  CS2R R8, SRZ ;  /* 0x0000000000087805 */ /* 0x000fc8000001ff00 */
[----:B------:R-:W3:Y:S01]  /*0210*/  @!P0 LDG.E.EL.128 R4, desc[UR4][R22.64] ;  /* 0x0000000416048981 */ /* 0x000ee2000c2e1d00 */
[----:B-----5:R-:W-:-:S05]  /*0220*/  IMAD.WIDE R16, R3, 0x8, R16 ;  /* 0x0000000803107825 */ /* 0x020fca00078e0210 */
[----:B------:R1:W4:Y:S01]  /*0230*/  @!P0 LDG.E.EL.128 R8, desc[UR4][R16.64] ;  /* 0x0000000410088981 */ /* 0x000322000c2e1d00 */
[----:B------:R-:W-:-:S04]  /*0240*/  LEA.HI R19, R19, R2, RZ, 0xf ;  /* 0x0000000213137211 */ /* 0x000fc800078f78ff */
[----:B------:R-:W-:Y:S02]  /*0250*/  LOP3.LUT R26, R19, 0xffff8000, RZ, 0xc0, !PT ;  /* 0xffff8000131a7812 */ /* 0x000fe400078ec0ff */
[----:B--2---:R-:W-:Y:S02]  /*0260*/  SEL R20, R15, RZ, !P0 ;  /* 0x000000ff0f147207 */ /* 0x004fe40004000000 */
[----:B------:R-:W-:Y:S02]  /*0270*/  SEL R18, R14, RZ, !P0 ;  /* 0x000000ff0e127207 */ /* 0x000fe40004000000 */
[----:B------:R-:W-:Y:S02]  /*0280*/  SHF.R.U32.HI R15, RZ, 0x1b, R20 ;  /* 0x0000001bff0f7819 */ /* 0x000fe40000011614 */
[----:B---3--:R-:W-:Y:S02]  /*0290*/  SEL R23, R5, RZ, !P0 ;  /* 0x000000ff05177207 */ /* 0x008fe40004000000 */
[----:B------:R-:W-:-:S02]  /*02a0*/  LOP3.LUT R15, R15, 0x10, RZ, 0xc0, !PT ;  /* 0x000000100f0f7812 */ /* 0x000fc400078ec0ff */
[----:B------:R-:W-:Y:S02]  /*02b0*/  SEL R5, R6, RZ, !P0 ;  /* 0x000000ff06057207 */ /* 0x000fe40004000000 */
[----:B------:R-:W-:Y:S02]  /*02c0*/  IADD3 R24, P1, R15, R18, RZ ;  /* 0x000000120f187210 */ /* 0x000fe40007f3e0ff */
[----:B------:R-:W-:Y:S02]  /*02d0*/  SEL R18, R7, RZ, !P0 ;  /* 0x000000ff07127207 */ /* 0x000fe40004000000 */
[----:B------:R-:W-:Y:S01]  /*02e0*/  SEL R14, R4, RZ, !P0 ;  /* 0x000000ff040e7207 */ /* 0x000fe20004000000 */
[----:B------:R-:W-:Y:S01]  /*02f0*/  IMAD.X R7, RZ, RZ, R20, P1 ;  /* 0x000000ffff077224 */ /* 0x000fe200008e0614 */
[----:B------:R-:W-:Y:S01]  /*0300*/  SHF.R.U32.HI R21, RZ, 0x19, R23 ;  /* 0x00000019ff157819 */ /* 0x000fe20000011617 */
[----:B------:R-:W-:Y:S01]  /*0310*/  IMAD.SHL.U32 R6, R24, 0x40, RZ ;  /* 0x0000004018067824 */ /* 0x000fe200078e00ff */
[----:B-1----:R-:W-:-:S02]  /*0320*/  LEA R17, P1, R5, UR6, 0x2 ;  /* 0x0000000605117c11 */ /* 0x002fc4000f8210ff */
[----:B------:R-:W-:Y:S02]  /*0330*/  LEA R16, P2, R14, UR6, 0x2 ;  /* 0x000000060e107c11 */ /* 0x000fe4000f8410ff */
[----:B------:R-:W-:Y:S02]  /*0340*/  LOP3.LUT R21, R21, 0x40, RZ, 0xc0, !PT ;  /* 0x0000004015157812 */ /* 0x000fe400078ec0ff */
[--C-:B------:R-:W-:Y:S02]  /*0350*/  SHF.R.U32.HI R15, RZ, 0x19, R18.reuse ;  /* 0x00000019ff0f7819 */ /* 0x100fe40000011612 */
[----:B------:R-:W-:Y:S02]  /*0360*/  LEA.HI.X R5, R5, UR7, R18, 0x2, P1 ;  /* 0x0000000705057c11 */ /* 0x000fe400088f1412 */
[----:B----4-:R-:W-:Y:S02]  /*0370*/  SEL R20, R9, RZ, !P0 ;  /* 0x000000ff09147207 */ /* 0x010fe40004000000 */
[----:B------:R-:W-:-:S02]  /*0380*/  SEL R18, R11, RZ, !P0 ;  /* 0x000000ff0b127207 */ /* 0x000fc40004000000 */
[----:B------:R-:W-:Y:S02]  /*0390*/  SHF.L.U64.HI R4, R24, 0x6, R7 ;  /* 0x0000000618047819 */ /* 0x000fe40000010207 */
[----:B------:R-:W-:Y:S02]  /*03a0*/  LEA.HI.X R7, R14, UR7, R23, 0x2, P2 ;  /* 0x000000070e077c11 */ /* 0x000fe400090f1417 */
[----:B------:R-:W-:Y:S02]  /*03b0*/  IADD3 R16, P4, P3, R6, R16, R21 ;  /* 0x0000001006107210 */ /* 0x000fe40007b9e015 */
[----:B------:R-:W-:Y:S02]  /*03c0*/  SEL R23, R8, RZ, !P0 ;  /* 0x000000ff08177207 */ /* 0x000fe40004000000 */
[----:B------:R-:W-:Y:S02]  /*03d0*/  SEL R21, R10, RZ, !P0 ;  /* 0x000000ff0a157207 */ /* 0x000fe40004000000 */
[----:B------:R-:W-:-:S02]  /*03e0*/  SHF.R.U32.HI R11, RZ, 0x19, R20 ;  /* 0x00000019ff0b7819 */ /* 0x000fc40000011614 */
[----:B------:R-:W-:Y:S02]  /*03f0*/  SHF.R.U32.HI R9, RZ, 0x19, R18 ;  /* 0x00000019ff097819 */ /* 0x000fe40000011612 */
[----:B------:R-:W-:Y:S02]  /*0400*/  LOP3.LUT R15, R15, 0x40, RZ, 0xc0, !PT ;  /* 0x000000400f0f7812 */ /* 0x000fe400078ec0ff */
[----:B------:R-:W-:Y:S02]  /*0410*/  LEA R10, P5, R23, UR6, 0x2 ;  /* 0x00000006170a7c11 */ /* 0x000fe4000f8a10ff */
[----:B------:R-:W-:Y:S02]  /*0420*/  LEA R8, P6, R21, UR6, 0x2 ;  /* 0x0000000615087c11 */ /* 0x000fe4000f8c10ff */
[----:B------:R-:W-:Y:S02]  /*0430*/  LOP3.LUT R11, R11, 0x40, RZ, 0xc0, !PT ;  /* 0x000000400b0b7812 */ /* 0x000fe400078ec0ff */
[----:B------:R-:W-:-:S02]  /*0440*/  LOP3.LUT R9, R9, 0x40, RZ, 0xc0, !PT ;  /* 0x0000004009097812 */ /* 0x000fc400078ec0ff */
[----:B------:R-:W-:Y:S02]  /*0450*/  IADD3 R14, P2, P1, R6, R17, R15 ;  /* 0x00000011060e7210 */ /* 0x000fe4000795e00f */
[----:B------:R-:W-:Y:S02]  /*0460*/  LEA.HI.X R23, R23, UR7, R20, 0x2, P5 ;  /* 0x0000000717177c11 */ /* 0x000fe4000a8f1414 */
[----:B------:R-:W-:Y:S01]  /*0470*/  LEA.HI.X R21, R21, UR7, R18, 0x2, P6 ;  /* 0x0000000715157c11 */ /* 0x000fe2000b0f1412 */
[----:B------:R-:W-:Y:S01]  /*0480*/  IMAD.MOV.U32 R18, RZ, RZ, RZ ;  /* 0x000000ffff127224 */ /* 0x000fe200078e00ff */
[----:B------:R-:W-:Y:S02]  /*0490*/  IADD3.X R17, R4, R7, RZ, P4, P3 ;  /* 0x0000000704117210 */ /* 0x000fe400027e64ff */
[----:B------:R-:W-:Y:S02]  /*04a0*/  CS2R R24, SRZ ;  /* 0x0000000000187805 */ /* 0x000fe4000001ff00 */
[C---:B------:R-:W-:Y:S01]  /*04b0*/  IADD3 R10, P5, P6, R6.reuse, R10, R11 ;  /* 0x0000000a060a7210 */ /* 0x040fe20007ebe00b */
[----:B------:R-:W-:Y:S01]  /*04c0*/  ULDC.64 UR6, c[0x0][0x248] ;  /* 0x0000920000067ab9 */ /* 0x000fe20000000a00 */
[----:B------:R-:W-:-:S02]  /*04d0*/  IADD3 R8, P3, P4, R6, R8, R9 ;  /* 0x0000000806087210 */ /* 0x000fc40007c7e009 */
[C---:B------:R-:W-:Y:S01]  /*04e0*/  IADD3.X R15, R4.reuse, R5, RZ, P2, P1 ;  /* 0x00000005040f7210 */ /* 0x040fe200017e24ff */
[----:B------:R-:W1:Y:S01]  /*04f0*/  LDC.64 R6, c[0x0][0x210] ;  /* 0x00008400ff067b82 */ /* 0x000e620000000a00 */
[C---:B------:R-:W-:Y:S02]  /*0500*/  IADD3.X R11, R4.reuse, R23, RZ, P5, P6 ;  /* 0x00000017040b7210 */ /* 0x040fe40002fec4ff */
[----:B------:R-:W-:Y:S01]  /*0510*/  IADD3.X R9, R4, R21, RZ, P3, P4 ;  /* 0x0000001504097210 */ /* 0x000fe20001fe84ff */
[----:B------:R-:W-:Y:S01]  /*0520*/  IMAD.SHL.U32 R21, R13, 0x100, RZ ;  /* 0x000001000d157824 */ /* 0x000fe200078e00ff */
[----:B------:R-:W-:-:S03]  /*0530*/  SHF.R.S32.HI R20, RZ, 0xf, R19 ;  /* 0x0000000fff147819 */ /* 0x000fc60000011413 */
[----:B------:R-:W2:Y:S01]  /*0540*/  LDC.64 R4, c[0x0][0x238] ;  /* 0x00008e00ff047b82 */ /* 0x000ea20000000a00 */
[----:B------:R-:W-:-:S04]  /*0550*/  IMAD.WIDE R16, R21, 0x4, R16 ;  /* 0x0000000415107825 */ /* 0x000fc800078e0210 */
[----:B------:R-:W-:-:S04]  /*0560*/  IMAD.WIDE R14, R21, 0x4, R14 ;  /* 0x00000004150e7825 */ /* 0x000fc800078e020e */
[----:B------:R-:W-:-:S04]  /*0570*/  IMAD.WIDE R10, R21, 0x4, R10 ;  /* 0x00000004150a7825 */ /* 0x000fc800078e020a */
[----:B------:R-:W-:-:S04]  /*0580*/  IMAD.WIDE R8, R21, 0x4, R8 ;  /* 0x0000000415087825 */ /* 0x000fc800078e0208 */
[----:B------:R-:W-:-:S04]  /*0590*/  IMAD.SHL.U32 R23, R20, 0x1000, RZ ;  /* 0x0000100014177824 */ /* 0x000fc800078e00ff */
[----:B------:R-:W-:-:S04]  /*05a0*/  IMAD.WIDE R16, R23, 0x4, R16 ;  /* 0x0000000417107825 */ /* 0x000fc800078e0210 */
[C---:B------:R-:W-:Y:S01]  /*05b0*/  IMAD.WIDE R14, R23.reuse, 0x4, R14 ;  /* 0x00000004170e7825 */ /* 0x040fe200078e020e */
[----:B------:R3:W4:Y:S03]  /*05c0*/  @!P0 LDG.E.EL R18, desc[UR4][R16.64] ;  /* 0x0000000410128981 */ /* 0x000726000c2e1900 */
[----:B------:R-:W-:Y:S01]  /*05d0*/  IMAD.WIDE R10, R23, 0x4, R10 ;  /* 0x00000004170a7825 */ /* 0x000fe200078e020a */
[----:B------:R-:W-:Y:S01]  /*05e0*/  ISETP.GT.AND P1, PT, R13, 0xf, PT ;  /* 0x0000000f0d00780c */ /* 0x000fe20003f24270 */
[----:B------:R-:W5:Y:S02]  /*05f0*/  @!P0 LDG.E.EL R24, desc[UR4][R14.64] ;  /* 0x000000040e188981 */ /* 0x000f64000c2e1900 */
[----:B------:R-:W-:Y:S02]  /*0600*/  IMAD.WIDE R22, R23, 0x4, R8 ;  /* 0x0000000417167825 */ /* 0x000fe400078e0208 */
[----:B------:R-:W1:Y:S01]  /*0610*/  LDC.64 R8, c[0x0][0x240] ;  /* 0x00009000ff087b82 */ /* 0x000e620000000a00 */
[----:B------:R2:W5:Y:S01]  /*0620*/  @!P0 LDG.E.EL R25, desc[UR4][R10.64] ;  /* 0x000000040a198981 */ /* 0x000562000c2e1900 */
[----:B------:R-:W-:-:S02]  /*0630*/  IMAD.SHL.U32 R19, R20, 0x4000, RZ ;  /* 0x0000400014137824 */ /* 0x000fc400078e00ff */
[----:B------:R-:W-:-:S03]  /*0640*/  IMAD.MOV.U32 R21, RZ, RZ, RZ ;  /* 0x000000ffff157224 */ /* 0x000fc600078e00ff */
[----:B---3--:R-:W-:Y:S01]  /*0650*/  IADD3 R17, R19, R2, -R26 ;  /* 0x0000000213117210 */ /* 0x008fe20007ffe81a */
[----:B--2---:R-:W-:Y:S01]  /*0660*/  IMAD.WIDE R26, R3, 0x4, R4 ;  /* 0x00000004031a7825 */ /* 0x004fe200078e0204 */
[----:B------:R-:W-:Y:S02]  /*0670*/  LOP3.LUT R3, R0, 0xfffffc00, RZ, 0xc0, !PT ;  /* 0xfffffc0000037812 */ /* 0x000fe400078ec0ff */
[----:B------:R-:W-:Y:S01]  /*0680*/  CS2R R4, SRZ ;  /* 0x0000000000047805 */ /* 0x000fe2000001ff00 */
[----:B------:R-:W2:Y:S01]  /*0690*/  @!P0 LDG.E.EL R21, desc[UR4][R22.64] ;  /* 0x0000000416158981 */ /* 0x000ea2000c2e1900 */
[----:B------:R-:W-:Y:S02]  /*06a0*/  IMAD.SHL.U32 R13, R13, 0x400, RZ ;  /* 0x000004000d0d7824 */ /* 0x000fe400078e00ff */
[----:B------:R-:W-:Y:S01]  /*06b0*/  IMAD.IADD R0, R2, 0x1, -R3 ;  /* 0x0000000102007824 */ /* 0x000fe200078e0a03 */
[----:B------:R-:W-:Y:S01]  /*06c0*/  SHF.R.S32.HI R10, RZ, 0x1f, R19 ;  /* 0x0000001fff0a7819 */ /* 0x000fe20000011413 */
[----:B-1----:R-:W-:Y:S01]  /*06d0*/  IMAD.WIDE R16, R17, 0x4, R6 ;  /* 0x0000000411107825 */ /* 0x002fe200078e0206 */
[----:B------:R-:W-:-:S02]  /*06e0*/  CS2R R6, SRZ ;  /* 0x0000000000067805 */ /* 0x000fc4000001ff00 */
[----:B------:R-:W-:Y:S01]  /*06f0*/  SHF.R.S32.HI R3, RZ, 0x1f, R13 ;  /* 0x0000001fff037819 */ /* 0x000fe2000001140d */
[----:B------:R-:W3:Y:S01]  /*0700*/  @!P0 LDG.E.EL.64 R4, desc[UR4][R26.64] ;  /* 0x000000041a048981 */ /* 0x000ee2000c2e1b00 */
[----:B------:R-:W-:Y:S02]  /*0710*/  IADD3 R19, P2, P3, R13, R0, R19 ;  /* 0x000000000d137210 */ /* 0x000fe40007b5e013 */
[----:B------:R-:W-:Y:S01]  /*0720*/  SHF.R.S32.HI R11, RZ, 0x1f, R0 ;  /* 0x0000001fff0b7819 */ /* 0x000fe20000011400 */
[----:B------:R-:W-:Y:S01]  /*0730*/  IMAD.MOV.U32 R0, RZ, RZ, RZ ;  /* 0x000000ffff007224 */ /* 0x000fe200078e00ff */
[----:B------:R1:W3:Y:S02]  /*0740*/  @!P0 LDG.E.64 R6, desc[UR4][R16.64] ;  /* 0x0000000410068981 */ /* 0x0002e4000c1e1b00 */
[----:B------:R-:W-:Y:S01]  /*0750*/  IADD3.X R10, R3, R11, R10, P2, P3 ;  /* 0x0000000b030a7210 */ /* 0x000fe200017e640a */
[----:B------:R-:W-:Y:S02]  /*0760*/  IMAD.MOV.U32 R3, RZ, RZ, RZ ;  /* 0x000000ffff037224 */ /* 0x000fe400078e00ff */
[----:B0-----:R-:W-:Y:S01]  /*0770*/  IMAD.WIDE R12, R12, 0x4, R8 ;  /* 0x000000040c0c7825 */ /* 0x001fe200078e0208 */
[----:B------:R-:W-:-:S02]  /*0780*/  LEA R14, P2, R19, UR6, 0x2 ;  /* 0x00000006130e7c11 */ /* 0x000fc4000f8410ff */
[----:B------:R-:W-:Y:S02]  /*0790*/  CS2R R8, SRZ ;  /* 0x0000000000087805 */ /* 0x000fe4000001ff00 */
[----:B------:R-:W3:Y:S01]  /*07a0*/  @!P0 LDG.E.EL R0, desc[UR4][R12.64] ;  /* 0x000000040c008981 */ /* 0x000ee2000c2e1900 */
[----:B------:R-:W-:Y:S02]  /*07b0*/  LEA.HI.X R15, R19, UR7, R10, 0x2, P2 ;  /* 0x00000007130f7c11 */ /* 0x000fe400090f140a */
[----:B------:R-:W0:Y:S01]  /*07c0*/  LDC.64 R10, c[0x0][0x250] ;  /* 0x00009400ff0a7b82 */ /* 0x000e220000000a00 */
[----:B------:R0:W3:Y:S04]  /*07d0*/  @!P0 LDG.E.EL R3, desc[UR4][R12.64] ;  /* 0x000000040c038981 */ /* 0x0000e8000c2e1900 */
[----:B------:R-:W3:Y:S01]  /*07e0*/  @P1 LDG.E.64 R8, desc[UR4][R14.64+-0x10000] ;  /* 0xff0000040e081981 */ /* 0x000ee2000c1e1b00 */
[----:B0-----:R-:W-:Y:S01]  /*07f0*/  IMAD.WIDE R10, R2, 0x4, R10 ;  /* 0x00000004020a7825 */ /* 0x001fe200078e020a */
[----:B----4-:R-:W-:-:S02]  /*0800*/  SEL R19, R18, RZ, !P0 ;  /* 0x000000ff12137207 */ /* 0x010fc40004000000 */
[----:B-----5:R-:W-:Y:S02]  /*0810*/  SEL R24, R24, RZ, !P0 ;  /* 0x000000ff18187207 */ /* 0x020fe40004000000 */
[----:B-1----:R-:W-:-:S05]  /*0820*/  SEL R16, R25, RZ, !P0 ;  /* 0x000000ff19107207 */ /* 0x002fca0004000000 */
[----:B------:R-:W-:Y:S01]  /*0830*/  FADD R16, -R19, R16 ;  /* 0x0000001013107221 */ /* 0x000fe20000000100 */
[----:B--2---:R-:W-:-:S05]  /*0840*/  SEL R21, R21, RZ, !P0 ;  /* 0x000000ff15157207 */ /* 0x004fca0004000000 */
[----:B------:R-:W-:Y:S01]  /*0850*/  FADD R21, -R24, R21 ;  /* 0x0000001518157221 */ /* 0x000fe20000000100 */
[----:B---3--:R-:W-:Y:S02]  /*0860*/  SEL R4, R4, RZ, !P0 ;  /* 0x000000ff04047207 */ /* 0x008fe40004000000 */
[----:B------:R-:W-:Y:S02]  /*0870*/  SEL R5, R5, RZ, !P0 ;  /* 0x000000ff05057207 */ /* 0x000fe40004000000 */
[----:B------:R-:W-:Y:S01]  /*0880*/  SEL R13, R6, RZ, !P0 ;  /* 0x000000ff060d7207 */ /* 0x000fe20004000000 */
[----:B------:R-:W-:Y:S01]  /*0890*/  FFMA R4, R16, R4, R19 ;  /* 0x0000000410047223 */ /* 0x000fe20000000013 */
[----:B------:R-:W-:Y:S01]  /*08a0*/  SEL R6, R7, RZ, !P0 ;  /* 0x000000ff07067207 */ /* 0x000fe20004000000 */
[----:B------:R-:W-:Y:S02]  /*08b0*/  FFMA R5, R21, R5, R24 ;  /* 0x0000000515057223 */ /* 0x000fe40000000018 */
[----:B------:R-:W-:-:S02]  /*08c0*/  FADD R4, -R13, R4 ;  /* 0x000000040d047221 */ /* 0x000fc40000000100 */
[----:B------:R-:W-:Y:S01]  /*08d0*/  FADD R5, -R6, R5 ;  /* 0x0000000506057221 */ /* 0x000fe20000000100 */
[----:B------:R-:W-:Y:S02]  /*08e0*/  SEL R0, R0, RZ, !P0 ;  /* 0x000000ff00007207 */ /* 0x000fe40004000000 */
[----:B------:R-:W-:-:S03]  /*08f0*/  SEL R3, R3, RZ, !P0 ;  /* 0x000000ff03037207 */ /* 0x000fc60004000000 */
[----:B------:R-:W-:Y:S01]  /*0900*/  FFMA R4, R4, R0, R13 ;  /* 0x0000000004047223 */ /* 0x000fe2000000000d */
[----:B------:R-:W-:Y:S01]  /*0910*/  @P0 SEL R4, R8, RZ, P1 ;  /* 0x000000ff08040207 */ /* 0x000fe20000800000 */
[----:B------:R-:W-:Y:S01]  /*0920*/  FFMA R5, R5, R3, R6 ;  /* 0x0000000305057223 */ /* 0x000fe20000000006 */
[----:B------:R-:W-:-:S05]  /*0930*/  @P0 SEL R5, R9, RZ, P1 ;  /* 0x000000ff09050207 */ /* 0x000fca0000800000 */
[----:B------:R-:W-:Y:S01]  /*0940*/  STG.E.64 desc[UR4][R10.64], R4 ;  /* 0x000000040a007986 */ /* 0x000fe2000c101b04 */
[----:B------:R-:W-:Y:S05]  /*0950*/  EXIT ;  /* 0x000000000000794d */ /* 0x000fea0003800000 */
.L_x_0:
[----:B------:R-:W-:-:S00]  /*0960*/  BRA `(.L_x_0) ;  /* 0xfffffffc00fc7947 */ /* 0x000fc0000383ffff */
[----:B------:R-:W-:-:S00]  /*0970*/  NOP ;  /* 0x0000000000007918 */ /* 0x000fc00000000000 */
        /* <DEDUP_REMOVED lines=8> */
.L_x_1:


//--------------------- .nv.constant0.triton_poi_fused_cat_123 --------------------------
	.section	.nv.constant0.triton_poi_fused_cat_123,"a",@progbits
	.sectionflags	@""
	.align	4
.nv.constant0.triton_poi_fused_cat_123:
	.zero		604
